//
// Generated by NVIDIA NVVM Compiler
//
// Compiler Build ID: CL-36424714
// Cuda compilation tools, release 13.0, V13.0.88
// Based on NVVM 20.0.0
//

.version 9.0
.target sm_100
.address_size 64

	// .globl	_Z8accelGPUPdS_PiS_S_

.visible .entry _Z8accelGPUPdS_PiS_S_(
	.param .u64 .ptr .align 1 _Z8accelGPUPdS_PiS_S__param_0,
	.param .u64 .ptr .align 1 _Z8accelGPUPdS_PiS_S__param_1,
	.param .u64 .ptr .align 1 _Z8accelGPUPdS_PiS_S__param_2,
	.param .u64 .ptr .align 1 _Z8accelGPUPdS_PiS_S__param_3,
	.param .u64 .ptr .align 1 _Z8accelGPUPdS_PiS_S__param_4
)
{
	.reg .pred 	%p<3>;
	.reg .b32 	%r<7>;
	.reg .b64 	%rd<15>;
	.reg .b64 	%fd<27>;

	ld.param.u64 	%rd6, [_Z8accelGPUPdS_PiS_S__param_0];
	ld.param.u64 	%rd2, [_Z8accelGPUPdS_PiS_S__param_1];
	ld.param.u64 	%rd3, [_Z8accelGPUPdS_PiS_S__param_2];
	ld.param.u64 	%rd4, [_Z8accelGPUPdS_PiS_S__param_3];
	ld.param.u64 	%rd5, [_Z8accelGPUPdS_PiS_S__param_4];
	cvta.to.global.u64 	%rd7, %rd6;
	mov.u32 	%r2, %tid.x;
	mov.u32 	%r3, %ntid.x;
	mov.u32 	%r4, %ctaid.x;
	mad.lo.s32 	%r1, %r3, %r4, %r2;
	mul.wide.s32 	%rd8, %r1, 8;
	add.s64 	%rd1, %rd7, %rd8;
	ld.global.f64 	%fd1, [%rd1];
	setp.eq.s32 	%p1, %r1, 0;
	mov.f64 	%fd25, 0d0000000000000000;
	@%p1 bra 	$L__BB0_2;
	ld.global.f64 	%fd25, [%rd1+-8];
$L__BB0_2:
	cvta.to.global.u64 	%rd9, %rd3;
	ld.global.u32 	%r5, [%rd9];
	add.s32 	%r6, %r1, 1;
	setp.eq.s32 	%p2, %r6, %r5;
	mov.f64 	%fd26, 0d0000000000000000;
	@%p2 bra 	$L__BB0_4;
	ld.global.f64 	%fd26, [%rd1+8];
$L__BB0_4:
	cvta.to.global.u64 	%rd10, %rd4;
	cvta.to.global.u64 	%rd11, %rd5;
	cvta.to.global.u64 	%rd12, %rd2;
	add.f64 	%fd8, %fd1, %fd1;
	sub.f64 	%fd9, %fd8, %fd25;
	sub.f64 	%fd10, %fd9, %fd26;
	sub.f64 	%fd11, %fd26, %fd1;
	sub.f64 	%fd12, %fd1, %fd25;
	mul.f64 	%fd13, %fd11, %fd11;
	mul.f64 	%fd14, %fd11, %fd13;
	mul.f64 	%fd15, %fd12, %fd12;
	mul.f64 	%fd16, %fd12, %fd15;
	ld.global.f64 	%fd17, [%rd10];
	add.f64 	%fd18, %fd17, %fd17;
	mul.f64 	%fd19, %fd10, %fd18;
	ld.global.f64 	%fd20, [%rd11];
	mul.f64 	%fd21, %fd20, 0d4010000000000000;
	sub.f64 	%fd22, %fd14, %fd16;
	mul.f64 	%fd23, %fd21, %fd22;
	sub.f64 	%fd24, %fd23, %fd19;
	add.s64 	%rd14, %rd12, %rd8;
	st.global.f64 	[%rd14], %fd24;
	ret;

}
	// .globl	_Z14verletStep1GPUPdS_S_PiS_
.visible .entry _Z14verletStep1GPUPdS_S_PiS_(
	.param .u64 .ptr .align 1 _Z14verletStep1GPUPdS_S_PiS__param_0,
	.param .u64 .ptr .align 1 _Z14verletStep1GPUPdS_S_PiS__param_1,
	.param .u64 .ptr .align 1 _Z14verletStep1GPUPdS_S_PiS__param_2,
	.param .u64 .ptr .align 1 _Z14verletStep1GPUPdS_S_PiS__param_3,
	.param .u64 .ptr .align 1 _Z14verletStep1GPUPdS_S_PiS__param_4
)
{
	.reg .pred 	%p<2>;
	.reg .b32 	%r<6>;
	.reg .b64 	%rd<15>;
	.reg .b64 	%fd<14>;

	ld.param.u64 	%rd1, [_Z14verletStep1GPUPdS_S_PiS__param_0];
	ld.param.u64 	%rd2, [_Z14verletStep1GPUPdS_S_PiS__param_1];
	ld.param.u64 	%rd3, [_Z14verletStep1GPUPdS_S_PiS__param_2];
	ld.param.u64 	%rd5, [_Z14verletStep1GPUPdS_S_PiS__param_3];
	ld.param.u64 	%rd4, [_Z14verletStep1GPUPdS_S_PiS__param_4];
	cvta.to.global.u64 	%rd6, %rd5;
	mov.u32 	%r2, %tid.x;
	mov.u32 	%r3, %ntid.x;
	mov.u32 	%r4, %ctaid.x;
	mad.lo.s32 	%r1, %r3, %r4, %r2;
	ld.global.u32 	%r5, [%rd6];
	setp.ge.s32 	%p1, %r1, %r5;
	@%p1 bra 	$L__BB1_2;
	cvta.to.global.u64 	%rd7, %rd4;
	cvta.to.global.u64 	%rd8, %rd1;
	cvta.to.global.u64 	%rd9, %rd2;
	cvta.to.global.u64 	%rd10, %rd3;
	ld.global.f64 	%fd1, [%rd7];
	mul.f64 	%fd2, %fd1, %fd1;
	mul.wide.s32 	%rd11, %r1, 8;
	add.s64 	%rd12, %rd8, %rd11;
	ld.global.f64 	%fd3, [%rd12];
	add.s64 	%rd13, %rd9, %rd11;
	ld.global.f64 	%fd4, [%rd13];
	fma.rn.f64 	%fd5, %fd4, %fd1, %fd3;
	add.s64 	%rd14, %rd10, %rd11;
	ld.global.f64 	%fd6, [%rd14];
	mul.f64 	%fd7, %fd6, 0d3FE0000000000000;
	fma.rn.f64 	%fd8, %fd2, %fd7, %fd5;
	st.global.f64 	[%rd12], %fd8;
	ld.global.f64 	%fd9, [%rd14];
	mul.f64 	%fd10, %fd9, 0d3FE0000000000000;
	ld.global.f64 	%fd11, [%rd7];
	ld.global.f64 	%fd12, [%rd13];
	fma.rn.f64 	%fd13, %fd10, %fd11, %fd12;
	st.global.f64 	[%rd13], %fd13;
$L__BB1_2:
	ret;

}
	// .globl	_Z14verletStep2GPUPdS_S_PiS_
.visible .entry _Z14verletStep2GPUPdS_S_PiS_(
	.param .u64 .ptr .align 1 _Z14verletStep2GPUPdS_S_PiS__param_0,
	.param .u64 .ptr .align 1 _Z14verletStep2GPUPdS_S_PiS__param_1,
	.param .u64 .ptr .align 1 _Z14verletStep2GPUPdS_S_PiS__param_2,
	.param .u64 .ptr .align 1 _Z14verletStep2GPUPdS_S_PiS__param_3,
	.param .u64 .ptr .align 1 _Z14verletStep2GPUPdS_S_PiS__param_4
)
{
	.reg .pred 	%p<2>;
	.reg .b32 	%r<6>;
	.reg .b64 	%rd<12>;
	.reg .b64 	%fd<6>;

	ld.param.u64 	%rd1, [_Z14verletStep2GPUPdS_S_PiS__param_1];
	ld.param.u64 	%rd2, [_Z14verletStep2GPUPdS_S_PiS__param_2];
	ld.param.u64 	%rd4, [_Z14verletStep2GPUPdS_S_PiS__param_3];
	ld.param.u64 	%rd3, [_Z14verletStep2GPUPdS_S_PiS__param_4];
	cvta.to.global.u64 	%rd5, %rd4;
	mov.u32 	%r2, %tid.x;
	mov.u32 	%r3, %ntid.x;
	mov.u32 	%r4, %ctaid.x;
	mad.lo.s32 	%r1, %r3, %r4, %r2;
	ld.global.u32 	%r5, [%rd5];
	setp.ge.s32 	%p1, %r1, %r5;
	@%p1 bra 	$L__BB2_2;
	cvta.to.global.u64 	%rd6, %rd2;
	cvta.to.global.u64 	%rd7, %rd3;
	cvta.to.global.u64 	%rd8, %rd1;
	mul.wide.s32 	%rd9, %r1, 8;
	add.s64 	%rd10, %rd6, %rd9;
	ld.global.f64 	%fd1, [%rd10];
	mul.f64 	%fd2, %fd1, 0d3FE0000000000000;
	ld.global.f64 	%fd3, [%rd7];
	add.s64 	%rd11, %rd8, %rd9;
	ld.global.f64 	%fd4, [%rd11];
	fma.rn.f64 	%fd5, %fd2, %fd3, %fd4;
	st.global.f64 	[%rd11], %fd5;
$L__BB2_2:
	ret;

}
	// .globl	_Z16accelGPUModifiedPdS_S_S_PiS_S_
.visible .entry _Z16accelGPUModifiedPdS_S_S_PiS_S_(
	.param .u64 .ptr .align 1 _Z16accelGPUModifiedPdS_S_S_PiS_S__param_0,
	.param .u64 .ptr .align 1 _Z16accelGPUModifiedPdS_S_S_PiS_S__param_1,
	.param .u64 .ptr .align 1 _Z16accelGPUModifiedPdS_S_S_PiS_S__param_2,
	.param .u64 .ptr .align 1 _Z16accelGPUModifiedPdS_S_S_PiS_S__param_3,
	.param .u64 .ptr .align 1 _Z16accelGPUModifiedPdS_S_S_PiS_S__param_4,
	.param .u64 .ptr .align 1 _Z16accelGPUModifiedPdS_S_S_PiS_S__param_5,
	.param .u64 .ptr .align 1 _Z16accelGPUModifiedPdS_S_S_PiS_S__param_6
)
{
	.reg .b32 	%r<5>;
	.reg .b64 	%rd<5>;
	.reg .b64 	%fd<2>;

	ld.param.u64 	%rd1, [_Z16accelGPUModifiedPdS_S_S_PiS_S__param_3];
	mov.u32 	%r1, %tid.x;
	mov.u32 	%r2, %ntid.x;
	mov.u32 	%r3, %ctaid.x;
	mad.lo.s32 	%r4, %r2, %r3, %r1;
	cvta.to.global.u64 	%rd2, %rd1;
	ld.global.f64 	%fd1, [%rd2];
	mul.wide.s32 	%rd3, %r4, 8;
	add.s64 	%rd4, %rd2, %rd3;
	st.global.f64 	[%rd4], %fd1;
	ret;

}
	// .globl	_Z21SetLeftAndRightArraysPdS_S_Pi
.visible .entry _Z21SetLeftAndRightArraysPdS_S_Pi(
	.param .u64 .ptr .align 1 _Z21SetLeftAndRightArraysPdS_S_Pi_param_0,
	.param .u64 .ptr .align 1 _Z21SetLeftAndRightArraysPdS_S_Pi_param_1,
	.param .u64 .ptr .align 1 _Z21SetLeftAndRightArraysPdS_S_Pi_param_2,
	.param .u64 .ptr .align 1 _Z21SetLeftAndRightArraysPdS_S_Pi_param_3
)
{
	.reg .pred 	%p<6>;
	.reg .b32 	%r<9>;
	.reg .b64 	%rd<20>;
	.reg .b64 	%fd<3>;

	ld.param.u64 	%rd5, [_Z21SetLeftAndRightArraysPdS_S_Pi_param_0];
	ld.param.u64 	%rd6, [_Z21SetLeftAndRightArraysPdS_S_Pi_param_1];
	ld.param.u64 	%rd7, [_Z21SetLeftAndRightArraysPdS_S_Pi_param_2];
	ld.param.u64 	%rd8, [_Z21SetLeftAndRightArraysPdS_S_Pi_param_3];
	cvta.to.global.u64 	%rd1, %rd7;
	cvta.to.global.u64 	%rd2, %rd5;
	cvta.to.global.u64 	%rd3, %rd6;
	cvta.to.global.u64 	%rd4, %rd8;
	mov.u32 	%r3, %tid.x;
	mov.u32 	%r4, %ntid.x;
	mov.u32 	%r5, %ctaid.x;
	mad.lo.s32 	%r1, %r4, %r5, %r3;
	setp.lt.s32 	%p1, %r1, 1;
	@%p1 bra 	$L__BB4_3;
	ld.global.u32 	%r6, [%rd4];
	setp.ge.s32 	%p3, %r1, %r6;
	@%p3 bra 	$L__BB4_5;
	add.s32 	%r7, %r1, -1;
	mul.wide.u32 	%rd10, %r7, 8;
	add.s64 	%rd11, %rd2, %rd10;
	ld.global.f64 	%fd1, [%rd11];
	mul.wide.u32 	%rd12, %r1, 8;
	add.s64 	%rd13, %rd3, %rd12;
	st.global.f64 	[%rd13], %fd1;
	bra.uni 	$L__BB4_5;
$L__BB4_3:
	setp.ne.s32 	%p2, %r1, 0;
	@%p2 bra 	$L__BB4_5;
	mov.b64 	%rd9, 0;
	st.global.u64 	[%rd3], %rd9;
$L__BB4_5:
	ld.global.u32 	%r8, [%rd4];
	add.s32 	%r2, %r8, -1;
	setp.ge.s32 	%p4, %r1, %r2;
	@%p4 bra 	$L__BB4_7;
	mul.wide.s32 	%rd17, %r1, 8;
	add.s64 	%rd18, %rd2, %rd17;
	ld.global.f64 	%fd2, [%rd18+8];
	add.s64 	%rd19, %rd1, %rd17;
	st.global.f64 	[%rd19], %fd2;
	bra.uni 	$L__BB4_9;
$L__BB4_7:
	setp.ne.s32 	%p5, %r1, %r2;
	@%p5 bra 	$L__BB4_9;
	mul.wide.s32 	%rd14, %r1, 8;
	add.s64 	%rd15, %rd1, %rd14;
	mov.b64 	%rd16, 0;
	st.global.u64 	[%rd15], %rd16;
$L__BB4_9:
	ret;

}


// ===== COMPILED SASS (sm_100) =====

	.target	sm_100

	.elftype	@"ET_EXEC"


//--------------------- .note.nv.tkinfo           --------------------------
	.section	.note.nv.tkinfo,"",@"SHT_NOTE"
	.sectionflags	@"SHF_NOTE_NV_TKINFO"
	.tkinfo
        /*0018*/ 	.word	0x00000002
        /*0030*/ 	.string	""
        /*0030*/ 	.string	"ptxas"
        /*0030*/ 	.string	"Cuda compilation tools, release 13.0, V13.0.88"
        /*0030*/ 	.string	"Build cuda_13.0.r13.0/compiler.36424714_0"
        /*0030*/ 	.string	"-arch sm_100 -m 64 "



//--------------------- .note.nv.cuinfo           --------------------------
	.section	.note.nv.cuinfo,"",@"SHT_NOTE"
	.sectionflags	@"SHF_NOTE_NV_CUINFO"
        /*0018*/ 	.short	0x0002
        /*001a*/ 	.short	0x0064
        /*001c*/ 	.short	0x0082
	.zero		2


//--------------------- .nv.info                  --------------------------
	.section	.nv.info,"",@"SHT_CUDA_INFO"
	.align	4


	//----- nvinfo : EIATTR_REGCOUNT
	.align		4
        /*0000*/ 	.byte	0x04, 0x2f
        /*0002*/ 	.short	(.L_1 - .L_0)
	.align		4
.L_0:
        /*0004*/ 	.word	index@(_Z8accelGPUPdS_PiS_S_)
        /*0008*/ 	.word	0x00000016


	//----- nvinfo : EIATTR_FRAME_SIZE
	.align		4
.L_1:
        /*000c*/ 	.byte	0x04, 0x11
        /*000e*/ 	.short	(.L_3 - .L_2)
	.align		4
.L_2:
        /*0010*/ 	.word	index@(_Z8accelGPUPdS_PiS_S_)
        /*0014*/ 	.word	0x00000000


	//----- nvinfo : EIATTR_REGCOUNT
	.align		4
.L_3:
        /*0018*/ 	.byte	0x04, 0x2f
        /*001a*/ 	.short	(.L_5 - .L_4)
	.align		4
.L_4:
        /*001c*/ 	.word	index@(_Z14verletStep1GPUPdS_S_PiS_)
        /*0020*/ 	.word	0x00000016


	//----- nvinfo : EIATTR_FRAME_SIZE
	.align		4
.L_5:
        /*0024*/ 	.byte	0x04, 0x11
        /*0026*/ 	.short	(.L_7 - .L_6)
	.align		4
.L_6:
        /*0028*/ 	.word	index@(_Z14verletStep1GPUPdS_S_PiS_)
        /*002c*/ 	.word	0x00000000


	//----- nvinfo : EIATTR_REGCOUNT
	.align		4
.L_7:
        /*0030*/ 	.byte	0x04, 0x2f
        /*0032*/ 	.short	(.L_9 - .L_8)
	.align		4
.L_8:
        /*0034*/ 	.word	index@(_Z14verletStep2GPUPdS_S_PiS_)
        /*0038*/ 	.word	0x0000000e


	//----- nvinfo : EIATTR_FRAME_SIZE
	.align		4
.L_9:
        /*003c*/ 	.byte	0x04, 0x11
        /*003e*/ 	.short	(.L_11 - .L_10)
	.align		4
.L_10:
        /*0040*/ 	.word	index@(_Z14verletStep2GPUPdS_S_PiS_)
        /*0044*/ 	.word	0x00000000


	//----- nvinfo : EIATTR_REGCOUNT
	.align		4
.L_11:
        /*0048*/ 	.byte	0x04, 0x2f
        /*004a*/ 	.short	(.L_13 - .L_12)
	.align		4
.L_12:
        /*004c*/ 	.word	index@(_Z16accelGPUModifiedPdS_S_S_PiS_S_)
        /*0050*/ 	.word	0x0000000a


	//----- nvinfo : EIATTR_FRAME_SIZE
	.align		4
.L_13:
        /*0054*/ 	.byte	0x04, 0x11
        /*0056*/ 	.short	(.L_15 - .L_14)
	.align		4
.L_14:
        /*0058*/ 	.word	index@(_Z16accelGPUModifiedPdS_S_S_PiS_S_)
        /*005c*/ 	.word	0x00000000


	//----- nvinfo : EIATTR_REGCOUNT
	.align		4
.L_15:
        /*0060*/ 	.byte	0x04, 0x2f
        /*0062*/ 	.short	(.L_17 - .L_16)
	.align		4
.L_16:
        /*0064*/ 	.word	index@(_Z21SetLeftAndRightArraysPdS_S_Pi)
        /*0068*/ 	.word	0x00000008


	//----- nvinfo : EIATTR_FRAME_SIZE
	.align		4
.L_17:
        /*006c*/ 	.byte	0x04, 0x11
        /*006e*/ 	.short	(.L_19 - .L_18)
	.align		4
.L_18:
        /*0070*/ 	.word	index@(_Z21SetLeftAndRightArraysPdS_S_Pi)
        /*0074*/ 	.word	0x00000000


	//----- nvinfo : EIATTR_MIN_STACK_SIZE
	.align		4
.L_19:
        /*0078*/ 	.byte	0x04, 0x12
        /*007a*/ 	.short	(.L_21 - .L_20)
	.align		4
.L_20:
        /*007c*/ 	.word	index@(_Z21SetLeftAndRightArraysPdS_S_Pi)
        /*0080*/ 	.word	0x00000000


	//----- nvinfo : EIATTR_MIN_STACK_SIZE
	.align		4
.L_21:
        /*0084*/ 	.byte	0x04, 0x12
        /*0086*/ 	.short	(.L_23 - .L_22)
	.align		4
.L_22:
        /*0088*/ 	.word	index@(_Z16accelGPUModifiedPdS_S_S_PiS_S_)
        /*008c*/ 	.word	0x00000000


	//----- nvinfo : EIATTR_MIN_STACK_SIZE
	.align		4
.L_23:
        /*0090*/ 	.byte	0x04, 0x12
        /*0092*/ 	.short	(.L_25 - .L_24)
	.align		4
.L_24:
        /*0094*/ 	.word	index@(_Z14verletStep2GPUPdS_S_PiS_)
        /*0098*/ 	.word	0x00000000


	//----- nvinfo : EIATTR_MIN_STACK_SIZE
	.align		4
.L_25:
        /*009c*/ 	.byte	0x04, 0x12
        /*009e*/ 	.short	(.L_27 - .L_26)
	.align		4
.L_26:
        /*00a0*/ 	.word	index@(_Z14verletStep1GPUPdS_S_PiS_)
        /*00a4*/ 	.word	0x00000000


	//----- nvinfo : EIATTR_MIN_STACK_SIZE
	.align		4
.L_27:
        /*00a8*/ 	.byte	0x04, 0x12
        /*00aa*/ 	.short	(.L_29 - .L_28)
	.align		4
.L_28:
        /*00ac*/ 	.word	index@(_Z8accelGPUPdS_PiS_S_)
        /*00b0*/ 	.word	0x00000000
.L_29:


//--------------------- .nv.compat                --------------------------
	.section	.nv.compat,"",@"SHT_CUDA_COMPAT_INFO"
	.align	4
        /*0000*/ 	.byte	0x02, 0x09, 0x00, 0x00, 0x02, 0x02, 0x01, 0x00, 0x02, 0x05, 0x05, 0x00, 0x03, 0x07, 0x01, 0x01
        /*0010*/ 	.byte	0x02, 0x03, 0x00, 0x00, 0x02, 0x06, 0x01, 0x00, 0x04, 0x0b, 0x08, 0x00, 0x01, 0x00, 0x00, 0x00
        /*0020*/ 	.byte	0x00, 0x00, 0x00, 0x00


//--------------------- .nv.info._Z21SetLeftAndRightArraysPdS_S_Pi --------------------------
	.section	.nv.info._Z21SetLeftAndRightArraysPdS_S_Pi,"",@"SHT_CUDA_INFO"
	.sectionflags	@""
	.align	4


	//----- nvinfo : EIATTR_CUDA_API_VERSION
	.align		4
        /*0000*/ 	.byte	0x04, 0x37
        /*0002*/ 	.short	(.L_31 - .L_30)
.L_30:
        /*0004*/ 	.word	0x00000082


	//----- nvinfo : EIATTR_KPARAM_INFO
	.align		4
.L_31:
        /*0008*/ 	.byte	0x04, 0x17
        /*000a*/ 	.short	(.L_33 - .L_32)
.L_32:
        /*000c*/ 	.word	0x00000000
        /*0010*/ 	.short	0x0003
        /*0012*/ 	.short	0x0018
        /*0014*/ 	.byte	0x00, 0xf5, 0x21, 0x00


	//----- nvinfo : EIATTR_KPARAM_INFO
	.align		4
.L_33:
        /*0018*/ 	.byte	0x04, 0x17
        /*001a*/ 	.short	(.L_35 - .L_34)
.L_34:
        /*001c*/ 	.word	0x00000000
        /*0020*/ 	.short	0x0002
        /*0022*/ 	.short	0x0010
        /*0024*/ 	.byte	0x00, 0xf5, 0x21, 0x00


	//----- nvinfo : EIATTR_KPARAM_INFO
	.align		4
.L_35:
        /*0028*/ 	.byte	0x04, 0x17
        /*002a*/ 	.short	(.L_37 - .L_36)
.L_36:
        /*002c*/ 	.word	0x00000000
        /*0030*/ 	.short	0x0001
        /*0032*/ 	.short	0x0008
        /*0034*/ 	.byte	0x00, 0xf5, 0x21, 0x00


	//----- nvinfo : EIATTR_KPARAM_INFO
	.align		4
.L_37:
        /*0038*/ 	.byte	0x04, 0x17
        /*003a*/ 	.short	(.L_39 - .L_38)
.L_38:
        /*003c*/ 	.word	0x00000000
        /*0040*/ 	.short	0x0000
        /*0042*/ 	.short	0x0000
        /*0044*/ 	.byte	0x00, 0xf5, 0x21, 0x00


	//----- nvinfo : EIATTR_SPARSE_MMA_MASK
	.align		4
.L_39:
        /*0048*/ 	.byte	0x03, 0x50
        /*004a*/ 	.short	0x0000


	//----- nvinfo : EIATTR_MAXREG_COUNT
	.align		4
        /*004c*/ 	.byte	0x03, 0x1b
        /*004e*/ 	.short	0x00ff


	//----- nvinfo : EIATTR_MERCURY_ISA_VERSION
	.align		4
        /*0050*/ 	.byte	0x03, 0x5f
        /*0052*/ 	.short	0x0101


	//----- nvinfo : EIATTR_VRC_CTA_INIT_COUNT
	.align		4
        /*0054*/ 	.byte	0x02, 0x4a
	.zero		1
	.zero		1


	//----- nvinfo : EIATTR_EXIT_INSTR_OFFSETS
	.align		4
        /*0058*/ 	.byte	0x04, 0x1c
        /*005a*/ 	.short	(.L_41 - .L_40)


	//   ....[0]....
.L_40:
        /*005c*/ 	.word	0x00000240


	//   ....[1]....
        /*0060*/ 	.word	0x00000260


	//   ....[2]....
        /*0064*/ 	.word	0x000002a0


	//----- nvinfo : EIATTR_CRS_STACK_SIZE
	.align		4
.L_41:
        /*0068*/ 	.byte	0x04, 0x1e
        /*006a*/ 	.short	(.L_43 - .L_42)
.L_42:
        /*006c*/ 	.word	0x00000000


	//----- nvinfo : EIATTR_CBANK_PARAM_SIZE
	.align		4
.L_43:
        /*0070*/ 	.byte	0x03, 0x19
        /*0072*/ 	.short	0x0020


	//----- nvinfo : EIATTR_PARAM_CBANK
	.align		4
        /*0074*/ 	.byte	0x04, 0x0a
        /*0076*/ 	.short	(.L_45 - .L_44)
	.align		4
.L_44:
        /*0078*/ 	.word	index@(.nv.constant0._Z21SetLeftAndRightArraysPdS_S_Pi)
        /*007c*/ 	.short	0x0380
        /*007e*/ 	.short	0x0020


	//----- nvinfo : EIATTR_SW_WAR
	.align		4
.L_45:
        /*0080*/ 	.byte	0x04, 0x36
        /*0082*/ 	.short	(.L_47 - .L_46)
.L_46:
        /*0084*/ 	.word	0x00000008
.L_47:


//--------------------- .nv.info._Z16accelGPUModifiedPdS_S_S_PiS_S_ --------------------------
	.section	.nv.info._Z16accelGPUModifiedPdS_S_S_PiS_S_,"",@"SHT_CUDA_INFO"
	.sectionflags	@""
	.align	4


	//----- nvinfo : EIATTR_CUDA_API_VERSION
	.align		4
        /*0000*/ 	.byte	0x04, 0x37
        /*0002*/ 	.short	(.L_49 - .L_48)
.L_48:
        /*0004*/ 	.word	0x00000082


	//----- nvinfo : EIATTR_KPARAM_INFO
	.align		4
.L_49:
        /*0008*/ 	.byte	0x04, 0x17
        /*000a*/ 	.short	(.L_51 - .L_50)
.L_50:
        /*000c*/ 	.word	0x00000000
        /*0010*/ 	.short	0x0006
        /*0012*/ 	.short	0x0030
        /*0014*/ 	.byte	0x00, 0xf5, 0x21, 0x00


	//----- nvinfo : EIATTR_KPARAM_INFO
	.align		4
.L_51:
        /*0018*/ 	.byte	0x04, 0x17
        /*001a*/ 	.short	(.L_53 - .L_52)
.L_52:
        /*001c*/ 	.word	0x00000000
        /*0020*/ 	.short	0x0005
        /*0022*/ 	.short	0x0028
        /*0024*/ 	.byte	0x00, 0xf5, 0x21, 0x00


	//----- nvinfo : EIATTR_KPARAM_INFO
	.align		4
.L_53:
        /*0028*/ 	.byte	0x04, 0x17
        /*002a*/ 	.short	(.L_55 - .L_54)
.L_54:
        /*002c*/ 	.word	0x00000000
        /*0030*/ 	.short	0x0004
        /*0032*/ 	.short	0x0020
        /*0034*/ 	.byte	0x00, 0xf5, 0x21, 0x00


	//----- nvinfo : EIATTR_KPARAM_INFO
	.align		4
.L_55:
        /*0038*/ 	.byte	0x04, 0x17
        /*003a*/ 	.short	(.L_57 - .L_56)
.L_56:
        /*003c*/ 	.word	0x00000000
        /*0040*/ 	.short	0x0003
        /*0042*/ 	.short	0x0018
        /*0044*/ 	.byte	0x00, 0xf5, 0x21, 0x00


	//----- nvinfo : EIATTR_KPARAM_INFO
	.align		4
.L_57:
        /*0048*/ 	.byte	0x04, 0x17
        /*004a*/ 	.short	(.L_59 - .L_58)
.L_58:
        /*004c*/ 	.word	0x00000000
        /*0050*/ 	.short	0x0002
        /*0052*/ 	.short	0x0010
        /*0054*/ 	.byte	0x00, 0xf5, 0x21, 0x00


	//----- nvinfo : EIATTR_KPARAM_INFO
	.align		4
.L_59:
        /*0058*/ 	.byte	0x04, 0x17
        /*005a*/ 	.short	(.L_61 - .L_60)
.L_60:
        /*005c*/ 	.word	0x00000000
        /*0060*/ 	.short	0x0001
        /*0062*/ 	.short	0x0008
        /*0064*/ 	.byte	0x00, 0xf5, 0x21, 0x00


	//----- nvinfo : EIATTR_KPARAM_INFO
	.align		4
.L_61:
        /*0068*/ 	.byte	0x04, 0x17
        /*006a*/ 	.short	(.L_63 - .L_62)
.L_62:
        /*006c*/ 	.word	0x00000000
        /*0070*/ 	.short	0x0000
        /*0072*/ 	.short	0x0000
        /*0074*/ 	.byte	0x00, 0xf5, 0x21, 0x00


	//----- nvinfo : EIATTR_SPARSE_MMA_MASK
	.align		4
.L_63:
        /*0078*/ 	.byte	0x03, 0x50
        /*007a*/ 	.short	0x0000


	//----- nvinfo : EIATTR_MAXREG_COUNT
	.align		4
        /*007c*/ 	.byte	0x03, 0x1b
        /*007e*/ 	.short	0x00ff


	//----- nvinfo : EIATTR_MERCURY_ISA_VERSION
	.align		4
        /*0080*/ 	.byte	0x03, 0x5f
        /*0082*/ 	.short	0x0101


	//----- nvinfo : EIATTR_VRC_CTA_INIT_COUNT
	.align		4
        /*0084*/ 	.byte	0x02, 0x4a
	.zero		1
	.zero		1


	//----- nvinfo : EIATTR_EXIT_INSTR_OFFSETS
	.align		4
        /*0088*/ 	.byte	0x04, 0x1c
        /*008a*/ 	.short	(.L_65 - .L_64)


	//   ....[0]....
.L_64:
        /*008c*/ 	.word	0x000000b0


	//----- nvinfo : EIATTR_CBANK_PARAM_SIZE
	.align		4
.L_65:
        /*0090*/ 	.byte	0x03, 0x19
        /*0092*/ 	.short	0x0038


	//----- nvinfo : EIATTR_PARAM_CBANK
	.align		4
        /*0094*/ 	.byte	0x04, 0x0a
        /*0096*/ 	.short	(.L_67 - .L_66)
	.align		4
.L_66:
        /*0098*/ 	.word	index@(.nv.constant0._Z16accelGPUModifiedPdS_S_S_PiS_S_)
        /*009c*/ 	.short	0x0380
        /*009e*/ 	.short	0x0038


	//----- nvinfo : EIATTR_SW_WAR
	.align		4
.L_67:
        /*00a0*/ 	.byte	0x04, 0x36
        /*00a2*/ 	.short	(.L_69 - .L_68)
.L_68:
        /*00a4*/ 	.word	0x00000008
.L_69:


//--------------------- .nv.info._Z14verletStep2GPUPdS_S_PiS_ --------------------------
	.section	.nv.info._Z14verletStep2GPUPdS_S_PiS_,"",@"SHT_CUDA_INFO"
	.sectionflags	@""
	.align	4


	//----- nvinfo : EIATTR_CUDA_API_VERSION
	.align		4
        /*0000*/ 	.byte	0x04, 0x37
        /*0002*/ 	.short	(.L_71 - .L_70)
.L_70:
        /*0004*/ 	.word	0x00000082


	//----- nvinfo : EIATTR_KPARAM_INFO
	.align		4
.L_71:
        /*0008*/ 	.byte	0x04, 0x17
        /*000a*/ 	.short	(.L_73 - .L_72)
.L_72:
        /*000c*/ 	.word	0x00000000
        /*0010*/ 	.short	0x0004
        /*0012*/ 	.short	0x0020
        /*0014*/ 	.byte	0x00, 0xf5, 0x21, 0x00


	//----- nvinfo : EIATTR_KPARAM_INFO
	.align		4
.L_73:
        /*0018*/ 	.byte	0x04, 0x17
        /*001a*/ 	.short	(.L_75 - .L_74)
.L_74:
        /*001c*/ 	.word	0x00000000
        /*0020*/ 	.short	0x0003
        /*0022*/ 	.short	0x0018
        /*0024*/ 	.byte	0x00, 0xf5, 0x21, 0x00


	//----- nvinfo : EIATTR_KPARAM_INFO
	.align		4
.L_75:
        /*0028*/ 	.byte	0x04, 0x17
        /*002a*/ 	.short	(.L_77 - .L_76)
.L_76:
        /*002c*/ 	.word	0x00000000
        /*0030*/ 	.short	0x0002
        /*0032*/ 	.short	0x0010
        /*0034*/ 	.byte	0x00, 0xf5, 0x21, 0x00


	//----- nvinfo : EIATTR_KPARAM_INFO
	.align		4
.L_77:
        /*0038*/ 	.byte	0x04, 0x17
        /*003a*/ 	.short	(.L_79 - .L_78)
.L_78:
        /*003c*/ 	.word	0x00000000
        /*0040*/ 	.short	0x0001
        /*0042*/ 	.short	0x0008
        /*0044*/ 	.byte	0x00, 0xf5, 0x21, 0x00


	//----- nvinfo : EIATTR_KPARAM_INFO
	.align		4
.L_79:
        /*0048*/ 	.byte	0x04, 0x17
        /*004a*/ 	.short	(.L_81 - .L_80)
.L_80:
        /*004c*/ 	.word	0x00000000
        /*0050*/ 	.short	0x0000
        /*0052*/ 	.short	0x0000
        /*0054*/ 	.byte	0x00, 0xf5, 0x21, 0x00


	//----- nvinfo : EIATTR_SPARSE_MMA_MASK
	.align		4
.L_81:
        /*0058*/ 	.byte	0x03, 0x50
        /*005a*/ 	.short	0x0000


	//----- nvinfo : EIATTR_MAXREG_COUNT
	.align		4
        /*005c*/ 	.byte	0x03, 0x1b
        /*005e*/ 	.short	0x00ff


	//----- nvinfo : EIATTR_MERCURY_ISA_VERSION
	.align		4
        /*0060*/ 	.byte	0x03, 0x5f
        /*0062*/ 	.short	0x0101


	//----- nvinfo : EIATTR_VRC_CTA_INIT_COUNT
	.align		4
        /*0064*/ 	.byte	0x02, 0x4a
	.zero		1
	.zero		1


	//----- nvinfo : EIATTR_EXIT_INSTR_OFFSETS
	.align		4
        /*0068*/ 	.byte	0x04, 0x1c
        /*006a*/ 	.short	(.L_83 - .L_82)


	//   ....[0]....
.L_82:
        /*006c*/ 	.word	0x00000090


	//   ....[1]....
        /*0070*/ 	.word	0x00000150


	//----- nvinfo : EIATTR_CBANK_PARAM_SIZE
	.align		4
.L_83:
        /*0074*/ 	.byte	0x03, 0x19
        /*0076*/ 	.short	0x0028


	//----- nvinfo : EIATTR_PARAM_CBANK
	.align		4
        /*0078*/ 	.byte	0x04, 0x0a
        /*007a*/ 	.short	(.L_85 - .L_84)
	.align		4
.L_84:
        /*007c*/ 	.word	index@(.nv.constant0._Z14verletStep2GPUPdS_S_PiS_)
        /*0080*/ 	.short	0x0380
        /*0082*/ 	.short	0x0028


	//----- nvinfo : EIATTR_SW_WAR
	.align		4
.L_85:
        /*0084*/ 	.byte	0x04, 0x36
        /*0086*/ 	.short	(.L_87 - .L_86)
.L_86:
        /*0088*/ 	.word	0x00000008
.L_87:


//--------------------- .nv.info._Z14verletStep1GPUPdS_S_PiS_ --------------------------
	.section	.nv.info._Z14verletStep1GPUPdS_S_PiS_,"",@"SHT_CUDA_INFO"
	.sectionflags	@""
	.align	4


	//----- nvinfo : EIATTR_CUDA_API_VERSION
	.align		4
        /*0000*/ 	.byte	0x04, 0x37
        /*0002*/ 	.short	(.L_89 - .L_88)
.L_88:
        /*0004*/ 	.word	0x00000082


	//----- nvinfo : EIATTR_KPARAM_INFO
	.align		4
.L_89:
        /*0008*/ 	.byte	0x04, 0x17
        /*000a*/ 	.short	(.L_91 - .L_90)
.L_90:
        /*000c*/ 	.word	0x00000000
        /*0010*/ 	.short	0x0004
        /*0012*/ 	.short	0x0020
        /*0014*/ 	.byte	0x00, 0xf5, 0x21, 0x00


	//----- nvinfo : EIATTR_KPARAM_INFO
	.align		4
.L_91:
        /*0018*/ 	.byte	0x04, 0x17
        /*001a*/ 	.short	(.L_93 - .L_92)
.L_92:
        /*001c*/ 	.word	0x00000000
        /*0020*/ 	.short	0x0003
        /*0022*/ 	.short	0x0018
        /*0024*/ 	.byte	0x00, 0xf5, 0x21, 0x00


	//----- nvinfo : EIATTR_KPARAM_INFO
	.align		4
.L_93:
        /*0028*/ 	.byte	0x04, 0x17
        /*002a*/ 	.short	(.L_95 - .L_94)
.L_94:
        /*002c*/ 	.word	0x00000000
        /*0030*/ 	.short	0x0002
        /*0032*/ 	.short	0x0010
        /*0034*/ 	.byte	0x00, 0xf5, 0x21, 0x00


	//----- nvinfo : EIATTR_KPARAM_INFO
	.align		4
.L_95:
        /*0038*/ 	.byte	0x04, 0x17
        /*003a*/ 	.short	(.L_97 - .L_96)
.L_96:
        /*003c*/ 	.word	0x00000000
        /*0040*/ 	.short	0x0001
        /*0042*/ 	.short	0x0008
        /*0044*/ 	.byte	0x00, 0xf5, 0x21, 0x00


	//----- nvinfo : EIATTR_KPARAM_INFO
	.align		4
.L_97:
        /*0048*/ 	.byte	0x04, 0x17
        /*004a*/ 	.short	(.L_99 - .L_98)
.L_98:
        /*004c*/ 	.word	0x00000000
        /*0050*/ 	.short	0x0000
        /*0052*/ 	.short	0x0000
        /*0054*/ 	.byte	0x00, 0xf5, 0x21, 0x00


	//----- nvinfo : EIATTR_SPARSE_MMA_MASK
	.align		4
.L_99:
        /*0058*/ 	.byte	0x03, 0x50
        /*005a*/ 	.short	0x0000


	//----- nvinfo : EIATTR_MAXREG_COUNT
	.align		4
        /*005c*/ 	.byte	0x03, 0x1b
        /*005e*/ 	.short	0x00ff


	//----- nvinfo : EIATTR_MERCURY_ISA_VERSION
	.align		4
        /*0060*/ 	.byte	0x03, 0x5f
        /*0062*/ 	.short	0x0101


	//----- nvinfo : EIATTR_VRC_CTA_INIT_COUNT
	.align		4
        /*0064*/ 	.byte	0x02, 0x4a
	.zero		1
	.zero		1


	//----- nvinfo : EIATTR_EXIT_INSTR_OFFSETS
	.align		4
        /*0068*/ 	.byte	0x04, 0x1c
        /*006a*/ 	.short	(.L_101 - .L_100)


	//   ....[0]....
.L_100:
        /*006c*/ 	.word	0x00000090


	//   ....[1]....
        /*0070*/ 	.word	0x00000200


	//----- nvinfo : EIATTR_CBANK_PARAM_SIZE
	.align		4
.L_101:
        /*0074*/ 	.byte	0x03, 0x19
        /*0076*/ 	.short	0x0028


	//----- nvinfo : EIATTR_PARAM_CBANK
	.align		4
        /*0078*/ 	.byte	0x04, 0x0a
        /*007a*/ 	.short	(.L_103 - .L_102)
	.align		4
.L_102:
        /*007c*/ 	.word	index@(.nv.constant0._Z14verletStep1GPUPdS_S_PiS_)
        /*0080*/ 	.short	0x0380
        /*0082*/ 	.short	0x0028


	//----- nvinfo : EIATTR_SW_WAR
	.align		4
.L_103:
        /*0084*/ 	.byte	0x04, 0x36
        /*0086*/ 	.short	(.L_105 - .L_104)
.L_104:
        /*0088*/ 	.word	0x00000008
.L_105:


//--------------------- .nv.info._Z8accelGPUPdS_PiS_S_ --------------------------
	.section	.nv.info._Z8accelGPUPdS_PiS_S_,"",@"SHT_CUDA_INFO"
	.sectionflags	@""
	.align	4


	//----- nvinfo : EIATTR_CUDA_API_VERSION
	.align		4
        /*0000*/ 	.byte	0x04, 0x37
        /*0002*/ 	.short	(.L_107 - .L_106)
.L_106:
        /*0004*/ 	.word	0x00000082


	//----- nvinfo : EIATTR_KPARAM_INFO
	.align		4
.L_107:
        /*0008*/ 	.byte	0x04, 0x17
        /*000a*/ 	.short	(.L_109 - .L_108)
.L_108:
        /*000c*/ 	.word	0x00000000
        /*0010*/ 	.short	0x0004
        /*0012*/ 	.short	0x0020
        /*0014*/ 	.byte	0x00, 0xf5, 0x21, 0x00


	//----- nvinfo : EIATTR_KPARAM_INFO
	.align		4
.L_109:
        /*0018*/ 	.byte	0x04, 0x17
        /*001a*/ 	.short	(.L_111 - .L_110)
.L_110:
        /*001c*/ 	.word	0x00000000
        /*0020*/ 	.short	0x0003
        /*0022*/ 	.short	0x0018
        /*0024*/ 	.byte	0x00, 0xf5, 0x21, 0x00


	//----- nvinfo : EIATTR_KPARAM_INFO
	.align		4
.L_111:
        /*0028*/ 	.byte	0x04, 0x17
        /*002a*/ 	.short	(.L_113 - .L_112)
.L_112:
        /*002c*/ 	.word	0x00000000
        /*0030*/ 	.short	0x0002
        /*0032*/ 	.short	0x0010
        /*0034*/ 	.byte	0x00, 0xf5, 0x21, 0x00


	//----- nvinfo : EIATTR_KPARAM_INFO
	.align		4
.L_113:
        /*0038*/ 	.byte	0x04, 0x17
        /*003a*/ 	.short	(.L_115 - .L_114)
.L_114:
        /*003c*/ 	.word	0x00000000
        /*0040*/ 	.short	0x0001
        /*0042*/ 	.short	0x0008
        /*0044*/ 	.byte	0x00, 0xf5, 0x21, 0x00


	//----- nvinfo : EIATTR_KPARAM_INFO
	.align		4
.L_115:
        /*0048*/ 	.byte	0x04, 0x17
        /*004a*/ 	.short	(.L_117 - .L_116)
.L_116:
        /*004c*/ 	.word	0x00000000
        /*0050*/ 	.short	0x0000
        /*0052*/ 	.short	0x0000
        /*0054*/ 	.byte	0x00, 0xf5, 0x21, 0x00


	//----- nvinfo : EIATTR_SPARSE_MMA_MASK
	.align		4
.L_117:
        /*0058*/ 	.byte	0x03, 0x50
        /*005a*/ 	.short	0x0000


	//----- nvinfo : EIATTR_MAXREG_COUNT
	.align		4
        /*005c*/ 	.byte	0x03, 0x1b
        /*005e*/ 	.short	0x00ff


	//----- nvinfo : EIATTR_MERCURY_ISA_VERSION
	.align		4
        /*0060*/ 	.byte	0x03, 0x5f
        /*0062*/ 	.short	0x0101


	//----- nvinfo : EIATTR_VRC_CTA_INIT_COUNT
	.align		4
        /*0064*/ 	.byte	0x02, 0x4a
	.zero		1
	.zero		1


	//----- nvinfo : EIATTR_EXIT_INSTR_OFFSETS
	.align		4
        /*0068*/ 	.byte	0x04, 0x1c
        /*006a*/ 	.short	(.L_119 - .L_118)


	//   ....[0]....
.L_118:
        /*006c*/ 	.word	0x00000260


	//----- nvinfo : EIATTR_CBANK_PARAM_SIZE
	.align		4
.L_119:
        /*0070*/ 	.byte	0x03, 0x19
        /*0072*/ 	.short	0x0028


	//----- nvinfo : EIATTR_PARAM_CBANK
	.align		4
        /*0074*/ 	.byte	0x04, 0x0a
        /*0076*/ 	.short	(.L_121 - .L_120)
	.align		4
.L_120:
        /*0078*/ 	.word	index@(.nv.constant0._Z8accelGPUPdS_PiS_S_)
        /*007c*/ 	.short	0x0380
        /*007e*/ 	.short	0x0028


	//----- nvinfo : EIATTR_SW_WAR
	.align		4
.L_121:
        /*0080*/ 	.byte	0x04, 0x36
        /*0082*/ 	.short	(.L_123 - .L_122)
.L_122:
        /*0084*/ 	.word	0x00000008
.L_123:


//--------------------- .nv.callgraph             --------------------------
	.section	.nv.callgraph,"",@"SHT_CUDA_CALLGRAPH"
	.align	4
	.sectionentsize	8
	.align		4
        /*0000*/ 	.word	0x00000000
	.align		4
        /*0004*/ 	.word	0xffffffff
	.align		4
        /*0008*/ 	.word	0x00000000
	.align		4
        /*000c*/ 	.word	0xfffffffe
	.align		4
        /*0010*/ 	.word	0x00000000
	.align		4
        /*0014*/ 	.word	0xfffffffd
	.align		4
        /*0018*/ 	.word	0x00000000
	.align		4
        /*001c*/ 	.word	0xfffffffc


//--------------------- .text._Z21SetLeftAndRightArraysPdS_S_Pi --------------------------
	.section	.text._Z21SetLeftAndRightArraysPdS_S_Pi,"ax",@progbits
	.align	128
        .global         _Z21SetLeftAndRightArraysPdS_S_Pi
        .type           _Z21SetLeftAndRightArraysPdS_S_Pi,@function
        .size           _Z21SetLeftAndRightArraysPdS_S_Pi,(.L_x_9 - _Z21SetLeftAndRightArraysPdS_S_Pi)
        .other          _Z21SetLeftAndRightArraysPdS_S_Pi,@"STO_CUDA_ENTRY STV_DEFAULT"
_Z21SetLeftAndRightArraysPdS_S_Pi:
.text._Z21SetLeftAndRightArraysPdS_S_Pi:
[----:B------:R-:W-:Y:S01]  /*0000*/  LDC R1, c[0x0][0x37c] ;  /* 0x0000df00ff017b82 */ /* 0x000fe20000000800 */
[----:B------:R-:W0:Y:S01]  /*0010*/  S2R R0, SR_TID.X ;  /* 0x0000000000007919 */ /* 0x000e220000002100 */
[----:B------:R-:W0:Y:S01]  /*0020*/  LDCU UR6, c[0x0][0x360] ;  /* 0x00006c00ff0677ac */ /* 0x000e220008000800 */
[----:B------:R-:W-:Y:S01]  /*0030*/  BSSY.RECONVERGENT B0, `(.L_x_0) ;  /* 0x0000015000007945 */ /* 0x000fe20003800200 */
[----:B------:R-:W0:Y:S01]  /*0040*/  S2R R3, SR_CTAID.X ;  /* 0x0000000000037919 */ /* 0x000e220000002500 */
[----:B------:R-:W1:Y:S01]  /*0050*/  LDCU.64 UR4, c[0x0][0x358] ;  /* 0x00006b00ff0477ac */ /* 0x000e620008000a00 */
[----:B0-----:R-:W-:-:S05]  /*0060*/  IMAD R0, R3, UR6, R0 ;  /* 0x0000000603007c24 */ /* 0x001fca000f8e0200 */
[----:B------:R-:W-:-:S13]  /*0070*/  ISETP.GE.AND P0, PT, R0, 0x1, PT ;  /* 0x000000010000780c */ /* 0x000fda0003f06270 */
[----:B-1----:R-:W-:Y:S05]  /*0080*/  @!P0 BRA `(.L_x_1) ;  /* 0x0000000000308947 */ /* 0x002fea0003800000 */
[----:B------:R-:W0:Y:S02]  /*0090*/  LDC.64 R2, c[0x0][0x398] ;  /* 0x0000e600ff027b82 */ /* 0x000e240000000a00 */
[----:B0-----:R-:W2:Y:S02]  /*00a0*/  LDG.E R3, desc[UR4][R2.64] ;  /* 0x0000000402037981 */ /* 0x001ea4000c1e1900 */
[----:B--2---:R-:W-:-:S13]  /*00b0*/  ISETP.GE.AND P0, PT, R0, R3, PT ;  /* 0x000000030000720c */ /* 0x004fda0003f06270 */
[----:B------:R-:W-:Y:S05]  /*00c0*/  @P0 BRA `(.L_x_2) ;  /* 0x00000000002c0947 */ /* 0x000fea0003800000 */
[----:B------:R-:W0:Y:S01]  /*00d0*/  LDC.64 R2, c[0x0][0x380] ;  /* 0x0000e000ff027b82 */ /* 0x000e220000000a00 */
[----:B------:R-:W-:-:S05]  /*00e0*/  IADD3 R5, PT, PT, R0, -0x1, RZ ;  /* 0xffffffff00057810 */ /* 0x000fca0007ffe0ff */
[----:B0-----:R-:W-:Y:S02]  /*00f0*/  IMAD.WIDE.U32 R2, R5, 0x8, R2 ;  /* 0x0000000805027825 */ /* 0x001fe400078e0002 */
[----:B------:R-:W0:Y:S04]  /*0100*/  LDC.64 R4, c[0x0][0x388] ;  /* 0x0000e200ff047b82 */ /* 0x000e280000000a00 */
[----:B------:R-:W2:Y:S01]  /*0110*/  LDG.E.64 R2, desc[UR4][R2.64] ;  /* 0x0000000402027981 */ /* 0x000ea2000c1e1b00 */
[----:B0-----:R-:W-:-:S05]  /*0120*/  IMAD.WIDE.U32 R4, R0, 0x8, R4 ;  /* 0x0000000800047825 */ /* 0x001fca00078e0004 */
[----:B--2---:R1:W-:Y:S01]  /*0130*/  STG.E.64 desc[UR4][R4.64], R2 ;  /* 0x0000000204007986 */ /* 0x0043e2000c101b04 */
[----:B------:R-:W-:Y:S05]  /*0140*/  BRA `(.L_x_2) ;  /* 0x00000000000c7947 */ /* 0x000fea0003800000 */
.L_x_1:
[----:B------:R-:W-:-:S13]  /*0150*/  ISETP.NE.AND P0, PT, R0, RZ, PT ;  /* 0x000000ff0000720c */ /* 0x000fda0003f05270 */
[----:B------:R-:W0:Y:S02]  /*0160*/  @!P0 LDC.64 R2, c[0x0][0x388] ;  /* 0x0000e200ff028b82 */ /* 0x000e240000000a00 */
[----:B0-----:R0:W-:Y:S02]  /*0170*/  @!P0 STG.E.64 desc[UR4][R2.64], RZ ;  /* 0x000000ff02008986 */ /* 0x0011e4000c101b04 */
.L_x_2:
[----:B------:R-:W-:Y:S05]  /*0180*/  BSYNC.RECONVERGENT B0 ;  /* 0x0000000000007941 */ /* 0x000fea0003800200 */
.L_x_0:
[----:B01----:R-:W0:Y:S02]  /*0190*/  LDC.64 R2, c[0x0][0x398] ;  /* 0x0000e600ff027b82 */ /* 0x003e240000000a00 */
[----:B0-----:R-:W2:Y:S02]  /*01a0*/  LDG.E R2, desc[UR4][R2.64] ;  /* 0x0000000402027981 */ /* 0x001ea4000c1e1900 */
[----:B--2---:R-:W-:-:S04]  /*01b0*/  IADD3 R5, PT, PT, R2, -0x1, RZ ;  /* 0xffffffff02057810 */ /* 0x004fc80007ffe0ff */
[----:B------:R-:W-:-:S13]  /*01c0*/  ISETP.GE.AND P0, PT, R0, R5, PT ;  /* 0x000000050000720c */ /* 0x000fda0003f06270 */
[----:B------:R-:W-:Y:S05]  /*01d0*/  @P0 BRA `(.L_x_3) ;  /* 0x00000000001c0947 */ /* 0x000fea0003800000 */
[----:B------:R-:W0:Y:S08]  /*01e0*/  LDC.64 R2, c[0x0][0x380] ;  /* 0x0000e000ff027b82 */ /* 0x000e300000000a00 */
[----:B------:R-:W1:Y:S01]  /*01f0*/  LDC.64 R4, c[0x0][0x390] ;  /* 0x0000e400ff047b82 */ /* 0x000e620000000a00 */
[----:B0-----:R-:W-:-:S06]  /*0200*/  IMAD.WIDE R2, R0, 0x8, R2 ;  /* 0x0000000800027825 */ /* 0x001fcc00078e0202 */
[----:B------:R-:W2:Y:S01]  /*0210*/  LDG.E.64 R2, desc[UR4][R2.64+0x8] ;  /* 0x0000080402027981 */ /* 0x000ea2000c1e1b00 */
[----:B-1----:R-:W-:-:S05]  /*0220*/  IMAD.WIDE R4, R0, 0x8, R4 ;  /* 0x0000000800047825 */ /* 0x002fca00078e0204 */
[----:B--2---:R-:W-:Y:S01]  /*0230*/  STG.E.64 desc[UR4][R4.64], R2 ;  /* 0x0000000204007986 */ /* 0x004fe2000c101b04 */
[----:B------:R-:W-:Y:S05]  /*0240*/  EXIT ;  /* 0x000000000000794d */ /* 0x000fea0003800000 */
.L_x_3:
[----:B------:R-:W-:-:S13]  /*0250*/  ISETP.NE.AND P0, PT, R0, R5, PT ;  /* 0x000000050000720c */ /* 0x000fda0003f05270 */
[----:B------:R-:W-:Y:S05]  /*0260*/  @P0 EXIT ;  /* 0x000000000000094d */ /* 0x000fea0003800000 */
[----:B------:R-:W0:Y:S02]  /*0270*/  LDC.64 R2, c[0x0][0x390] ;  /* 0x0000e400ff027b82 */ /* 0x000e240000000a00 */
[----:B0-----:R-:W-:-:S05]  /*0280*/  IMAD.WIDE R2, R0, 0x8, R2 ;  /* 0x0000000800027825 */ /* 0x001fca00078e0202 */
[----:B------:R-:W-:Y:S01]  /*0290*/  STG.E.64 desc[UR4][R2.64], RZ ;  /* 0x000000ff02007986 */ /* 0x000fe2000c101b04 */
[----:B------:R-:W-:Y:S05]  /*02a0*/  EXIT ;  /* 0x000000000000794d */ /* 0x000fea0003800000 */
.L_x_4:
[----:B------:R-:W-:-:S00]  /*02b0*/  BRA `(.L_x_4) ;  /* 0xfffffffc00fc7947 */ /* 0x000fc0000383ffff */
[----:B------:R-:W-:-:S00]  /*02c0*/  NOP ;  /* 0x0000000000007918 */ /* 0x000fc00000000000 */
        /* <DEDUP_REMOVED lines=11> */
.L_x_9:


//--------------------- .text._Z16accelGPUModifiedPdS_S_S_PiS_S_ --------------------------
	.section	.text._Z16accelGPUModifiedPdS_S_S_PiS_S_,"ax",@progbits
	.align	128
        .global         _Z16accelGPUModifiedPdS_S_S_PiS_S_
        .type           _Z16accelGPUModifiedPdS_S_S_PiS_S_,@function
        .size           _Z16accelGPUModifiedPdS_S_S_PiS_S_,(.L_x_10 - _Z16accelGPUModifiedPdS_S_S_PiS_S_)
        .other          _Z16accelGPUModifiedPdS_S_S_PiS_S_,@"STO_CUDA_ENTRY STV_DEFAULT"
_Z16accelGPUModifiedPdS_S_S_PiS_S_:
.text._Z16accelGPUModifiedPdS_S_S_PiS_S_:
[----:B------:R-:W-:Y:S08]  /*0000*/  LDC R1, c[0x0][0x37c] ;  /* 0x0000df00ff017b82 */ /* 0x000ff00000000800 */
[----:B------:R-:W0:Y:S01]  /*0010*/  LDC.64 R2, c[0x0][0x398] ;  /* 0x0000e600ff027b82 */ /* 0x000e220000000a00 */
[----:B------:R-:W0:Y:S01]  /*0020*/  LDCU.64 UR4, c[0x0][0x358] ;  /* 0x00006b00ff0477ac */ /* 0x000e220008000a00 */
[----:B------:R-:W1:Y:S01]  /*0030*/  S2R R7, SR_TID.X ;  /* 0x0000000000077919 */ /* 0x000e620000002100 */
[----:B------:R-:W1:Y:S05]  /*0040*/  S2R R0, SR_CTAID.X ;  /* 0x0000000000007919 */ /* 0x000e6a0000002500 */
[----:B------:R-:W2:Y:S01]  /*0050*/  LDC.64 R4, c[0x0][0x398] ;  /* 0x0000e600ff047b82 */ /* 0x000ea20000000a00 */
[----:B0-----:R-:W3:Y:S01]  /*0060*/  LDG.E.64 R2, desc[UR4][R2.64] ;  /* 0x0000000402027981 */ /* 0x001ee2000c1e1b00 */
[----:B------:R-:W1:Y:S02]  /*0070*/  LDCU UR6, c[0x0][0x360] ;  /* 0x00006c00ff0677ac */ /* 0x000e640008000800 */
[----:B-1----:R-:W-:-:S04]  /*0080*/  IMAD R7, R0, UR6, R7 ;  /* 0x0000000600077c24 */ /* 0x002fc8000f8e0207 */
[----:B--2---:R-:W-:-:S05]  /*0090*/  IMAD.WIDE R4, R7, 0x8, R4 ;  /* 0x0000000807047825 */ /* 0x004fca00078e0204 */
[----:B---3--:R-:W-:Y:S01]  /*00a0*/  STG.E.64 desc[UR4][R4.64], R2 ;  /* 0x0000000204007986 */ /* 0x008fe2000c101b04 */
[----:B------:R-:W-:Y:S05]  /*00b0*/  EXIT ;  /* 0x000000000000794d */ /* 0x000fea0003800000 */
.L_x_5:
        /* <DEDUP_REMOVED lines=12> */
.L_x_10:


//--------------------- .text._Z14verletStep2GPUPdS_S_PiS_ --------------------------
	.section	.text._Z14verletStep2GPUPdS_S_PiS_,"ax",@progbits
	.align	128
        .global         _Z14verletStep2GPUPdS_S_PiS_
        .type           _Z14verletStep2GPUPdS_S_PiS_,@function
        .size           _Z14verletStep2GPUPdS_S_PiS_,(.L_x_11 - _Z14verletStep2GPUPdS_S_PiS_)
        .other          _Z14verletStep2GPUPdS_S_PiS_,@"STO_CUDA_ENTRY STV_DEFAULT"
_Z14verletStep2GPUPdS_S_PiS_:
.text._Z14verletStep2GPUPdS_S_PiS_:
[----:B------:R-:W-:Y:S08]  /*0000*/  LDC R1, c[0x0][0x37c] ;  /* 0x0000df00ff017b82 */ /* 0x000ff00000000800 */
[----:B------:R-:W0:Y:S01]  /*0010*/  LDC.64 R2, c[0x0][0x398] ;  /* 0x0000e600ff027b82 */ /* 0x000e220000000a00 */
[----:B------:R-:W0:Y:S02]  /*0020*/  LDCU.64 UR4, c[0x0][0x358] ;  /* 0x00006b00ff0477ac */ /* 0x000e240008000a00 */
[----:B0-----:R-:W2:Y:S01]  /*0030*/  LDG.E R2, desc[UR4][R2.64] ;  /* 0x0000000402027981 */ /* 0x001ea2000c1e1900 */
[----:B------:R-:W0:Y:S01]  /*0040*/  LDCU UR6, c[0x0][0x360] ;  /* 0x00006c00ff0677ac */ /* 0x000e220008000800 */
[----:B------:R-:W0:Y:S01]  /*0050*/  S2R R5, SR_TID.X ;  /* 0x0000000000057919 */ /* 0x000e220000002100 */
[----:B------:R-:W0:Y:S02]  /*0060*/  S2R R0, SR_CTAID.X ;  /* 0x0000000000007919 */ /* 0x000e240000002500 */
[----:B0-----:R-:W-:-:S05]  /*0070*/  IMAD R5, R0, UR6, R5 ;  /* 0x0000000600057c24 */ /* 0x001fca000f8e0205 */
[----:B--2---:R-:W-:-:S13]  /*0080*/  ISETP.GE.AND P0, PT, R5, R2, PT ;  /* 0x000000020500720c */ /* 0x004fda0003f06270 */
[----:B------:R-:W-:Y:S05]  /*0090*/  @P0 EXIT ;  /* 0x000000000000094d */ /* 0x000fea0003800000 */
[----:B------:R-:W0:Y:S08]  /*00a0*/  LDC.64 R2, c[0x0][0x390] ;  /* 0x0000e400ff027b82 */ /* 0x000e300000000a00 */
[----:B------:R-:W1:Y:S08]  /*00b0*/  LDC.64 R8, c[0x0][0x388] ;  /* 0x0000e200ff087b82 */ /* 0x000e700000000a00 */
[----:B------:R-:W2:Y:S01]  /*00c0*/  LDC.64 R6, c[0x0][0x3a0] ;  /* 0x0000e800ff067b82 */ /* 0x000ea20000000a00 */
[----:B0-----:R-:W-:-:S06]  /*00d0*/  IMAD.WIDE R2, R5, 0x8, R2 ;  /* 0x0000000805027825 */ /* 0x001fcc00078e0202 */
[----:B------:R-:W3:Y:S01]  /*00e0*/  LDG.E.64 R2, desc[UR4][R2.64] ;  /* 0x0000000402027981 */ /* 0x000ee2000c1e1b00 */
[----:B-1----:R-:W-:-:S05]  /*00f0*/  IMAD.WIDE R8, R5, 0x8, R8 ;  /* 0x0000000805087825 */ /* 0x002fca00078e0208 */
[----:B------:R-:W4:Y:S04]  /*0100*/  LDG.E.64 R10, desc[UR4][R8.64] ;  /* 0x00000004080a7981 */ /* 0x000f28000c1e1b00 */
[----:B--2---:R-:W4:Y:S01]  /*0110*/  LDG.E.64 R6, desc[UR4][R6.64] ;  /* 0x0000000406067981 */ /* 0x004f22000c1e1b00 */
[----:B---3--:R-:W-:-:S08]  /*0120*/  DMUL R4, R2, 0.5 ;  /* 0x3fe0000002047828 */ /* 0x008fd00000000000 */
[----:B----4-:R-:W-:-:S07]  /*0130*/  DFMA R4, R4, R6, R10 ;  /* 0x000000060404722b */ /* 0x010fce000000000a */
[----:B------:R-:W-:Y:S01]  /*0140*/  STG.E.64 desc[UR4][R8.64], R4 ;  /* 0x0000000408007986 */ /* 0x000fe2000c101b04 */
[----:B------:R-:W-:Y:S05]  /*0150*/  EXIT ;  /* 0x000000000000794d */ /* 0x000fea0003800000 */
.L_x_6:
        /* <DEDUP_REMOVED lines=10> */
.L_x_11:


//--------------------- .text._Z14verletStep1GPUPdS_S_PiS_ --------------------------
	.section	.text._Z14verletStep1GPUPdS_S_PiS_,"ax",@progbits
	.align	128
        .global         _Z14verletStep1GPUPdS_S_PiS_
        .type           _Z14verletStep1GPUPdS_S_PiS_,@function
        .size           _Z14verletStep1GPUPdS_S_PiS_,(.L_x_12 - _Z14verletStep1GPUPdS_S_PiS_)
        .other          _Z14verletStep1GPUPdS_S_PiS_,@"STO_CUDA_ENTRY STV_DEFAULT"
_Z14verletStep1GPUPdS_S_PiS_:
.text._Z14verletStep1GPUPdS_S_PiS_:
        /* <DEDUP_REMOVED lines=12> */
[----:B------:R-:W2:Y:S08]  /*00c0*/  LDC.64 R16, c[0x0][0x390] ;  /* 0x0000e400ff107b82 */ /* 0x000eb00000000a00 */
[----:B------:R-:W3:Y:S01]  /*00d0*/  LDC.64 R4, c[0x0][0x3a0] ;  /* 0x0000e800ff047b82 */ /* 0x000ee20000000a00 */
[----:B0-----:R-:W-:-:S05]  /*00e0*/  IMAD.WIDE R6, R9, 0x8, R6 ;  /* 0x0000000809067825 */ /* 0x001fca00078e0206 */
[----:B------:R-:W4:Y:S01]  /*00f0*/  LDG.E.64 R12, desc[UR4][R6.64] ;  /* 0x00000004060c7981 */ /* 0x000f22000c1e1b00 */
[----:B-1----:R-:W-:-:S05]  /*0100*/  IMAD.WIDE R2, R9, 0x8, R2 ;  /* 0x0000000809027825 */ /* 0x002fca00078e0202 */
[----:B------:R-:W4:Y:S01]  /*0110*/  LDG.E.64 R14, desc[UR4][R2.64] ;  /* 0x00000004020e7981 */ /* 0x000f22000c1e1b00 */
[----:B--2---:R-:W-:-:S05]  /*0120*/  IMAD.WIDE R16, R9, 0x8, R16 ;  /* 0x0000000809107825 */ /* 0x004fca00078e0210 */
[----:B------:R-:W2:Y:S04]  /*0130*/  LDG.E.64 R18, desc[UR4][R16.64] ;  /* 0x0000000410127981 */ /* 0x000ea8000c1e1b00 */
[----:B---3--:R-:W3:Y:S01]  /*0140*/  LDG.E.64 R8, desc[UR4][R4.64] ;  /* 0x0000000404087981 */ /* 0x008ee2000c1e1b00 */
[----:B--2---:R-:W-:Y:S02]  /*0150*/  DMUL R18, R18, 0.5 ;  /* 0x3fe0000012127828 */ /* 0x004fe40000000000 */
[C---:B---3--:R-:W-:Y:S02]  /*0160*/  DMUL R10, R8.reuse, R8 ;  /* 0x00000008080a7228 */ /* 0x048fe40000000000 */
[----:B----4-:R-:W-:-:S08]  /*0170*/  DFMA R12, R8, R14, R12 ;  /* 0x0000000e080c722b */ /* 0x010fd0000000000c */
[----:B------:R-:W-:-:S07]  /*0180*/  DFMA R10, R10, R18, R12 ;  /* 0x000000120a0a722b */ /* 0x000fce000000000c */
[----:B------:R-:W-:Y:S04]  /*0190*/  STG.E.64 desc[UR4][R6.64], R10 ;  /* 0x0000000a06007986 */ /* 0x000fe8000c101b04 */
[----:B------:R-:W2:Y:S04]  /*01a0*/  LDG.E.64 R8, desc[UR4][R16.64] ;  /* 0x0000000410087981 */ /* 0x000ea8000c1e1b00 */
[----:B------:R-:W3:Y:S04]  /*01b0*/  LDG.E.64 R12, desc[UR4][R4.64] ;  /* 0x00000004040c7981 */ /* 0x000ee8000c1e1b00 */
[----:B------:R-:W3:Y:S01]  /*01c0*/  LDG.E.64 R14, desc[UR4][R2.64] ;  /* 0x00000004020e7981 */ /* 0x000ee2000c1e1b00 */
[----:B--2---:R-:W-:-:S08]  /*01d0*/  DMUL R8, R8, 0.5 ;  /* 0x3fe0000008087828 */ /* 0x004fd00000000000 */
[----:B---3--:R-:W-:-:S07]  /*01e0*/  DFMA R8, R8, R12, R14 ;  /* 0x0000000c0808722b */ /* 0x008fce000000000e */
[----:B------:R-:W-:Y:S01]  /*01f0*/  STG.E.64 desc[UR4][R2.64], R8 ;  /* 0x0000000802007986 */ /* 0x000fe2000c101b04 */
[----:B------:R-:W-:Y:S05]  /*0200*/  EXIT ;  /* 0x000000000000794d */ /* 0x000fea0003800000 */
.L_x_7:
        /* <DEDUP_REMOVED lines=15> */
.L_x_12:


//--------------------- .text._Z8accelGPUPdS_PiS_S_ --------------------------
	.section	.text._Z8accelGPUPdS_PiS_S_,"ax",@progbits
	.align	128
        .global         _Z8accelGPUPdS_PiS_S_
        .type           _Z8accelGPUPdS_PiS_S_,@function
        .size           _Z8accelGPUPdS_PiS_S_,(.L_x_13 - _Z8accelGPUPdS_PiS_S_)
        .other          _Z8accelGPUPdS_PiS_S_,@"STO_CUDA_ENTRY STV_DEFAULT"
_Z8accelGPUPdS_PiS_S_:
.text._Z8accelGPUPdS_PiS_S_:
[----:B------:R-:W-:Y:S08]  /*0000*/  LDC R1, c[0x0][0x37c] ;  /* 0x0000df00ff017b82 */ /* 0x000ff00000000800 */
[----:B------:R-:W0:Y:S01]  /*0010*/  LDC.64 R2, c[0x0][0x390] ;  /* 0x0000e400ff027b82 */ /* 0x000e220000000a00 */
[----:B------:R-:W0:Y:S01]  /*0020*/  LDCU.64 UR4, c[0x0][0x358] ;  /* 0x00006b00ff0477ac */ /* 0x000e220008000a00 */
[----:B------:R-:W1:Y:S01]  /*0030*/  S2R R0, SR_TID.X ;  /* 0x0000000000007919 */ /* 0x000e620000002100 */
[----:B------:R-:W1:Y:S01]  /*0040*/  S2R R5, SR_CTAID.X ;  /* 0x0000000000057919 */ /* 0x000e620000002500 */
[----:B------:R-:W1:Y:S04]  /*0050*/  LDCU UR6, c[0x0][0x360] ;  /* 0x00006c00ff0677ac */ /* 0x000e680008000800 */
[----:B------:R-:W2:Y:S01]  /*0060*/  LDC.64 R10, c[0x0][0x380] ;  /* 0x0000e000ff0a7b82 */ /* 0x000ea20000000a00 */
[----:B0-----:R-:W3:Y:S01]  /*0070*/  LDG.E R2, desc[UR4][R2.64] ;  /* 0x0000000402027981 */ /* 0x001ee2000c1e1900 */
[----:B------:R-:W-:Y:S01]  /*0080*/  CS2R R12, SRZ ;  /* 0x00000000000c7805 */ /* 0x000fe2000001ff00 */
[----:B-1----:R-:W-:-:S05]  /*0090*/  IMAD R0, R5, UR6, R0 ;  /* 0x0000000605007c24 */ /* 0x002fca000f8e0200 */
[----:B------:R-:W0:Y:S01]  /*00a0*/  LDC.64 R4, c[0x0][0x398] ;  /* 0x0000e600ff047b82 */ /* 0x000e220000000a00 */
[C---:B--2---:R-:W-:Y:S01]  /*00b0*/  IMAD.WIDE R10, R0.reuse, 0x8, R10 ;  /* 0x00000008000a7825 */ /* 0x044fe200078e020a */
[C---:B------:R-:W-:Y:S02]  /*00c0*/  ISETP.NE.AND P0, PT, R0.reuse, RZ, PT ;  /* 0x000000ff0000720c */ /* 0x040fe40003f05270 */
[----:B------:R-:W-:Y:S02]  /*00d0*/  IADD3 R7, PT, PT, R0, 0x1, RZ ;  /* 0x0000000100077810 */ /* 0x000fe40007ffe0ff */
[----:B------:R-:W2:Y:S09]  /*00e0*/  LDG.E.64 R8, desc[UR4][R10.64] ;  /* 0x000000040a087981 */ /* 0x000eb2000c1e1b00 */
[----:B------:R-:W4:Y:S04]  /*00f0*/  @P0 LDG.E.64 R12, desc[UR4][R10.64+-0x8] ;  /* 0xfffff8040a0c0981 */ /* 0x000f28000c1e1b00 */
[----:B0-----:R-:W5:Y:S01]  /*0100*/  LDG.E.64 R4, desc[UR4][R4.64] ;  /* 0x0000000404047981 */ /* 0x001f62000c1e1b00 */
[----:B---3--:R-:W-:-:S02]  /*0110*/  ISETP.NE.AND P1, PT, R7, R2, PT ;  /* 0x000000020700720c */ /* 0x008fc40003f25270 */
[----:B------:R-:W0:Y:S01]  /*0120*/  LDC.64 R2, c[0x0][0x3a0] ;  /* 0x0000e800ff027b82 */ /* 0x000e220000000a00 */
[----:B------:R-:W-:-:S10]  /*0130*/  CS2R R6, SRZ ;  /* 0x0000000000067805 */ /* 0x000fd4000001ff00 */
[----:B------:R-:W3:Y:S04]  /*0140*/  @P1 LDG.E.64 R6, desc[UR4][R10.64+0x8] ;  /* 0x000008040a061981 */ /* 0x000ee8000c1e1b00 */
[----:B0-----:R-:W3:Y:S01]  /*0150*/  LDG.E.64 R2, desc[UR4][R2.64] ;  /* 0x0000000402027981 */ /* 0x001ee2000c1e1b00 */
[C---:B--2---:R-:W-:Y:S02]  /*0160*/  DADD R14, R8.reuse, R8 ;  /* 0x00000000080e7229 */ /* 0x044fe40000000008 */
[----:B----4-:R-:W-:-:S06]  /*0170*/  DADD R16, R8, -R12 ;  /* 0x0000000008107229 */ /* 0x010fcc000000080c */
[----:B------:R-:W-:Y:S02]  /*0180*/  DADD R14, R14, -R12 ;  /* 0x000000000e0e7229 */ /* 0x000fe4000000080c */
[----:B------:R-:W-:Y:S02]  /*0190*/  DMUL R18, R16, R16 ;  /* 0x0000001010127228 */ /* 0x000fe40000000000 */
[----:B-----5:R-:W-:-:S06]  /*01a0*/  DADD R4, R4, R4 ;  /* 0x0000000004047229 */ /* 0x020fcc0000000004 */
[----:B------:R-:W-:Y:S02]  /*01b0*/  DMUL R18, R16, R18 ;  /* 0x0000001210127228 */ /* 0x000fe40000000000 */
[--C-:B---3--:R-:W-:Y:S01]  /*01c0*/  DADD R12, -R8, R6.reuse ;  /* 0x00000000080c7229 */ /* 0x108fe20000000106 */
[----:B------:R-:W0:Y:S01]  /*01d0*/  LDC.64 R8, c[0x0][0x388] ;  /* 0x0000e200ff087b82 */ /* 0x000e220000000a00 */
[----:B------:R-:W-:-:S06]  /*01e0*/  DADD R14, R14, -R6 ;  /* 0x000000000e0e7229 */ /* 0x000fcc0000000806 */
[----:B------:R-:W-:Y:S02]  /*01f0*/  DMUL R6, R12, R12 ;  /* 0x0000000c0c067228 */ /* 0x000fe40000000000 */
[----:B------:R-:W-:Y:S02]  /*0200*/  DMUL R4, R14, R4 ;  /* 0x000000040e047228 */ /* 0x000fe40000000000 */
[----:B------:R-:W-:-:S04]  /*0210*/  DMUL R2, R2, 4 ;  /* 0x4010000002027828 */ /* 0x000fc80000000000 */
[----:B------:R-:W-:-:S08]  /*0220*/  DFMA R6, R12, R6, -R18 ;  /* 0x000000060c06722b */ /* 0x000fd00000000812 */
[----:B------:R-:W-:Y:S01]  /*0230*/  DFMA R2, R2, R6, -R4 ;  /* 0x000000060202722b */ /* 0x000fe20000000804 */
[----:B0-----:R-:W-:-:S06]  /*0240*/  IMAD.WIDE R8, R0, 0x8, R8 ;  /* 0x0000000800087825 */ /* 0x001fcc00078e0208 */
[----:B------:R-:W-:Y:S01]  /*0250*/  STG.E.64 desc[UR4][R8.64], R2 ;  /* 0x0000000208007986 */ /* 0x000fe2000c101b04 */
[----:B------:R-:W-:Y:S05]  /*0260*/  EXIT ;  /* 0x000000000000794d */ /* 0x000fea0003800000 */
.L_x_8:
        /* <DEDUP_REMOVED lines=9> */
.L_x_13:


//--------------------- .nv.shared.reserved.0     --------------------------
	.section	.nv.shared.reserved.0,"aw",@nobits
	.weak		__nv_reservedSMEM_offset_0_alias
	.size		__nv_reservedSMEM_offset_0_alias, 0, 64
	.other		__nv_reservedSMEM_offset_0_alias,@"STO_CUDA_RESERVED_SHARED STV_DEFAULT"
__nv_reservedSMEM_offset_0_alias:
	.zero		0
	.zero		64


//--------------------- .nv.constant0._Z21SetLeftAndRightArraysPdS_S_Pi --------------------------
	.section	.nv.constant0._Z21SetLeftAndRightArraysPdS_S_Pi,"a",@progbits
	.sectionflags	@""
	.align	4
.nv.constant0._Z21SetLeftAndRightArraysPdS_S_Pi:
	.zero		928


//--------------------- .nv.constant0._Z16accelGPUModifiedPdS_S_S_PiS_S_ --------------------------
	.section	.nv.constant0._Z16accelGPUModifiedPdS_S_S_PiS_S_,"a",@progbits
	.sectionflags	@""
	.align	4
.nv.constant0._Z16accelGPUModifiedPdS_S_S_PiS_S_:
	.zero		952


//--------------------- .nv.constant0._Z14verletStep2GPUPdS_S_PiS_ --------------------------
	.section	.nv.constant0._Z14verletStep2GPUPdS_S_PiS_,"a",@progbits
	.sectionflags	@""
	.align	4
.nv.constant0._Z14verletStep2GPUPdS_S_PiS_:
	.zero		936


//--------------------- .nv.constant0._Z14verletStep1GPUPdS_S_PiS_ --------------------------
	.section	.nv.constant0._Z14verletStep1GPUPdS_S_PiS_,"a",@progbits
	.sectionflags	@""
	.align	4
.nv.constant0._Z14verletStep1GPUPdS_S_PiS_:
	.zero		936


//--------------------- .nv.constant0._Z8accelGPUPdS_PiS_S_ --------------------------
	.section	.nv.constant0._Z8accelGPUPdS_PiS_S_,"a",@progbits
	.sectionflags	@""
	.align	4
.nv.constant0._Z8accelGPUPdS_PiS_S_:
	.zero		936


//--------------------- SYMBOLS --------------------------

	.type		.nv.reservedSmem.offset0,@object
	.size		.nv.reservedSmem.offset0,0x4
